//
// Generated by NVIDIA NVVM Compiler
//
// Compiler Build ID: CL-36424714
// Cuda compilation tools, release 13.0, V13.0.88
// Based on NVVM 20.0.0
//

.version 9.0
.target sm_100
.address_size 64

	// .globl	_Z10displayIdxv
.extern .func  (.param .b32 func_retval0) vprintf
(
	.param .b64 vprintf_param_0,
	.param .b64 vprintf_param_1
)
;
.global .align 1 .b8 $str[4] = {37, 100, 10};

.visible .entry _Z10displayIdxv()
{
	.local .align 8 .b8 	__local_depot0[8];
	.reg .b64 	%SP;
	.reg .b64 	%SPL;
	.reg .b32 	%r<10>;
	.reg .b64 	%rd<5>;

	mov.u64 	%SPL, __local_depot0;
	cvta.local.u64 	%SP, %SPL;
	add.u64 	%rd1, %SP, 0;
	add.u64 	%rd2, %SPL, 0;
	mov.u32 	%r1, %tid.x;
	mov.u32 	%r2, %tid.y;
	mov.u32 	%r3, %ntid.x;
	mov.u32 	%r4, %tid.z;
	mov.u32 	%r5, %ntid.y;
	mad.lo.s32 	%r6, %r5, %r4, %r2;
	mad.lo.s32 	%r7, %r6, %r3, %r1;
	st.local.u32 	[%rd2], %r7;
	mov.u64 	%rd3, $str;
	cvta.global.u64 	%rd4, %rd3;
	{ // callseq 0, 0
	.param .b64 param0;
	st.param.b64 	[param0], %rd4;
	.param .b64 param1;
	st.param.b64 	[param1], %rd1;
	.param .b32 retval0;
	call.uni (retval0), 
	vprintf, 
	(
	param0, 
	param1
	);
	ld.param.b32 	%r8, [retval0];
	} // callseq 0
	ret;

}


// ===== COMPILED SASS (sm_100) =====

	.target	sm_100

	.elftype	@"ET_EXEC"


//--------------------- .note.nv.tkinfo           --------------------------
	.section	.note.nv.tkinfo,"",@"SHT_NOTE"
	.sectionflags	@"SHF_NOTE_NV_TKINFO"
	.tkinfo
        /*0018*/ 	.word	0x00000002
        /*0030*/ 	.string	""
        /*0030*/ 	.string	"ptxas"
        /*0030*/ 	.string	"Cuda compilation tools, release 13.0, V13.0.88"
        /*0030*/ 	.string	"Build cuda_13.0.r13.0/compiler.36424714_0"
        /*0030*/ 	.string	"-arch sm_100 -m 64 "



//--------------------- .note.nv.cuinfo           --------------------------
	.section	.note.nv.cuinfo,"",@"SHT_NOTE"
	.sectionflags	@"SHF_NOTE_NV_CUINFO"
        /*0018*/ 	.short	0x0002
        /*001a*/ 	.short	0x0064
        /*001c*/ 	.short	0x0082
	.zero		2


//--------------------- .nv.info                  --------------------------
	.section	.nv.info,"",@"SHT_CUDA_INFO"
	.align	4


	//----- nvinfo : EIATTR_REGCOUNT
	.align		4
        /*0000*/ 	.byte	0x04, 0x2f
        /*0002*/ 	.short	(.L_2 - .L_1)
	.align		4
.L_1:
        /*0004*/ 	.word	index@(_Z10displayIdxv)
        /*0008*/ 	.word	0x00000018


	//----- nvinfo : EIATTR_FRAME_SIZE
	.align		4
.L_2:
        /*000c*/ 	.byte	0x04, 0x11
        /*000e*/ 	.short	(.L_4 - .L_3)
	.align		4
.L_3:
        /*0010*/ 	.word	index@(_Z10displayIdxv)
        /*0014*/ 	.word	0x00000008


	//----- nvinfo : EIATTR_MIN_STACK_SIZE
	.align		4
.L_4:
        /*0018*/ 	.byte	0x04, 0x12
        /*001a*/ 	.short	(.L_6 - .L_5)
	.align		4
.L_5:
        /*001c*/ 	.word	index@(_Z10displayIdxv)
        /*0020*/ 	.word	0x00000008
.L_6:


//--------------------- .nv.compat                --------------------------
	.section	.nv.compat,"",@"SHT_CUDA_COMPAT_INFO"
	.align	4
        /*0000*/ 	.byte	0x02, 0x09, 0x00, 0x00, 0x02, 0x02, 0x01, 0x00, 0x02, 0x05, 0x05, 0x00, 0x03, 0x07, 0x01, 0x01
        /*0010*/ 	.byte	0x02, 0x03, 0x00, 0x00, 0x02, 0x06, 0x01, 0x00, 0x04, 0x0b, 0x08, 0x00, 0x09, 0x00, 0x00, 0x00
        /*0020*/ 	.byte	0x00, 0x00, 0x00, 0x00


//--------------------- .nv.info._Z10displayIdxv  --------------------------
	.section	.nv.info._Z10displayIdxv,"",@"SHT_CUDA_INFO"
	.sectionflags	@""
	.align	4


	//----- nvinfo : EIATTR_CUDA_API_VERSION
	.align		4
        /*0000*/ 	.byte	0x04, 0x37
        /*0002*/ 	.short	(.L_8 - .L_7)
.L_7:
        /*0004*/ 	.word	0x00000082


	//----- nvinfo : EIATTR_SPARSE_MMA_MASK
	.align		4
.L_8:
        /*0008*/ 	.byte	0x03, 0x50
        /*000a*/ 	.short	0x0000


	//----- nvinfo : EIATTR_MAXREG_COUNT
	.align		4
        /*000c*/ 	.byte	0x03, 0x1b
        /*000e*/ 	.short	0x00ff


	//----- nvinfo : EIATTR_EXTERNS
	.align		4
        /*0010*/ 	.byte	0x04, 0x0f
        /*0012*/ 	.short	(.L_10 - .L_9)


	//   ....[0]....
	.align		4
.L_9:
        /*0014*/ 	.word	index@(vprintf)


	//----- nvinfo : EIATTR_MERCURY_ISA_VERSION
	.align		4
.L_10:
        /*0018*/ 	.byte	0x03, 0x5f
        /*001a*/ 	.short	0x0101


	//----- nvinfo : EIATTR_VRC_CTA_INIT_COUNT
	.align		4
        /*001c*/ 	.byte	0x02, 0x4a
	.zero		1
	.zero		1


	//----- nvinfo : EIATTR_SYSCALL_OFFSETS
	.align		4
        /*0020*/ 	.byte	0x04, 0x46
        /*0022*/ 	.short	(.L_12 - .L_11)


	//   ....[0]....
.L_11:
        /*0024*/ 	.word	0x00000140


	//----- nvinfo : EIATTR_EXIT_INSTR_OFFSETS
	.align		4
.L_12:
        /*0028*/ 	.byte	0x04, 0x1c
        /*002a*/ 	.short	(.L_14 - .L_13)


	//   ....[0]....
.L_13:
        /*002c*/ 	.word	0x00000150


	//----- nvinfo : EIATTR_SW_WAR
	.align		4
.L_14:
        /*0030*/ 	.byte	0x04, 0x36
        /*0032*/ 	.short	(.L_16 - .L_15)
.L_15:
        /*0034*/ 	.word	0x00000008
.L_16:


//--------------------- .nv.callgraph             --------------------------
	.section	.nv.callgraph,"",@"SHT_CUDA_CALLGRAPH"
	.align	4
	.sectionentsize	8
	.align		4
        /*0000*/ 	.word	0x00000000
	.align		4
        /*0004*/ 	.word	0xffffffff
	.align		4
        /*0008*/ 	.word	index@(_Z10displayIdxv)
	.align		4
        /*000c*/ 	.word	index@(vprintf)
	.align		4
        /*0010*/ 	.word	0x00000000
	.align		4
        /*0014*/ 	.word	0xfffffffe
	.align		4
        /*0018*/ 	.word	0x00000000
	.align		4
        /*001c*/ 	.word	0xfffffffd
	.align		4
        /*0020*/ 	.word	0x00000000
	.align		4
        /*0024*/ 	.word	0xfffffffc


//--------------------- .nv.constant4             --------------------------
	.section	.nv.constant4,"a",@progbits
	.align	8
	.align		8
.nv.constant4:
        /*0000*/ 	.dword	vprintf
	.align		8
        /*0008*/ 	.dword	$str


//--------------------- .text._Z10displayIdxv     --------------------------
	.section	.text._Z10displayIdxv,"ax",@progbits
	.align	128
        .global         _Z10displayIdxv
        .type           _Z10displayIdxv,@function
        .size           _Z10displayIdxv,(.L_x_2 - _Z10displayIdxv)
        .other          _Z10displayIdxv,@"STO_CUDA_ENTRY STV_DEFAULT"
_Z10displayIdxv:
.text._Z10displayIdxv:
[----:B------:R-:W0:Y:S01]  /*0000*/  LDC R1, c[0x0][0x37c] ;  /* 0x0000df00ff017b82 */ /* 0x000e220000000800 */
[----:B------:R-:W1:Y:S01]  /*0010*/  S2R R0, SR_TID.Y ;  /* 0x0000000000007919 */ /* 0x000e620000002200 */
[----:B------:R-:W2:Y:S01]  /*0020*/  LDCU UR5, c[0x0][0x2fc] ;  /* 0x00005f80ff0577ac */ /* 0x000ea20008000800 */
[----:B------:R-:W-:Y:S01]  /*0030*/  MOV R2, 0x0 ;  /* 0x0000000000027802 */ /* 0x000fe20000000f00 */
[----:B0-----:R-:W-:Y:S01]  /*0040*/  VIADD R1, R1, 0xfffffff8 ;  /* 0xfffffff801017836 */ /* 0x001fe20000000000 */
[----:B------:R-:W1:Y:S01]  /*0050*/  S2R R5, SR_TID.Z ;  /* 0x0000000000057919 */ /* 0x000e620000002300 */
[----:B------:R-:W0:Y:S01]  /*0060*/  LDCU UR6, c[0x0][0x360] ;  /* 0x00006c00ff0677ac */ /* 0x000e220008000800 */
[----:B------:R-:W0:Y:S01]  /*0070*/  S2R R3, SR_TID.X ;  /* 0x0000000000037919 */ /* 0x000e220000002100 */
[----:B------:R-:W1:Y:S02]  /*0080*/  LDCU UR4, c[0x0][0x364] ;  /* 0x00006c80ff0477ac */ /* 0x000e640008000800 */
[----:B-1----:R-:W-:Y:S01]  /*0090*/  IMAD R0, R5, UR4, R0 ;  /* 0x0000000405007c24 */ /* 0x002fe2000f8e0200 */
[----:B------:R-:W1:Y:S03]  /*00a0*/  LDCU UR4, c[0x0][0x2f8] ;  /* 0x00005f00ff0477ac */ /* 0x000e660008000800 */
[----:B0-----:R-:W-:Y:S01]  /*00b0*/  IMAD R0, R0, UR6, R3 ;  /* 0x0000000600007c24 */ /* 0x001fe2000f8e0203 */
[----:B------:R-:W0:Y:S01]  /*00c0*/  LDCU.64 UR6, c[0x4][0x8] ;  /* 0x01000100ff0677ac */ /* 0x000e220008000a00 */
[----:B------:R-:W3:Y:S03]  /*00d0*/  LDC.64 R2, c[0x4][R2] ;  /* 0x0100000002027b82 */ /* 0x000ee60000000a00 */
[----:B------:R4:W-:Y:S01]  /*00e0*/  STL [R1], R0 ;  /* 0x0000000001007387 */ /* 0x0009e20000100800 */
[----:B-1----:R-:W-:Y:S01]  /*00f0*/  IADD3 R6, P0, PT, R1, UR4, RZ ;  /* 0x0000000401067c10 */ /* 0x002fe2000ff1e0ff */
[----:B0-----:R-:W-:Y:S01]  /*0100*/  IMAD.U32 R4, RZ, RZ, UR6 ;  /* 0x00000006ff047e24 */ /* 0x001fe2000f8e00ff */
[----:B------:R-:W-:-:S02]  /*0110*/  MOV R5, UR7 ;  /* 0x0000000700057c02 */ /* 0x000fc40008000f00 */
[----:B--2-4-:R-:W-:-:S09]  /*0120*/  IADD3.X R7, PT, PT, RZ, UR5, RZ, P0, !PT ;  /* 0x00000005ff077c10 */ /* 0x014fd200087fe4ff */
[----:B------:R-:W-:-:S07]  /*0130*/  LEPC R20, `(.L_x_0) ;  /* 0x000000001014794e */ /* 0x000fce0000000000 */
[----:B---3--:R-:W-:Y:S05]  /*0140*/  CALL.ABS.NOINC R2 ;  /* 0x0000000002007343 */ /* 0x008fea0003c00000 */
.L_x_0:
[----:B------:R-:W-:Y:S05]  /*0150*/  EXIT ;  /* 0x000000000000794d */ /* 0x000fea0003800000 */
.L_x_1:
[----:B------:R-:W-:-:S00]  /*0160*/  BRA `(.L_x_1) ;  /* 0xfffffffc00fc7947 */ /* 0x000fc0000383ffff */
[----:B------:R-:W-:-:S00]  /*0170*/  NOP ;  /* 0x0000000000007918 */ /* 0x000fc00000000000 */
        /* <DEDUP_REMOVED lines=8> */
.L_x_2:


//--------------------- .nv.global.init           --------------------------
	.section	.nv.global.init,"aw",@progbits
.nv.global.init:
	.type		$str,@object
	.size		$str,(.L_0 - $str)
$str:
        /*0000*/ 	.byte	0x25, 0x64, 0x0a, 0x00
.L_0:


//--------------------- .nv.shared.reserved.0     --------------------------
	.section	.nv.shared.reserved.0,"aw",@nobits
	.weak		__nv_reservedSMEM_offset_0_alias
	.size		__nv_reservedSMEM_offset_0_alias, 0, 64
	.other		__nv_reservedSMEM_offset_0_alias,@"STO_CUDA_RESERVED_SHARED STV_DEFAULT"
__nv_reservedSMEM_offset_0_alias:
	.zero		0
	.zero		64


//--------------------- .nv.constant0._Z10displayIdxv --------------------------
	.section	.nv.constant0._Z10displayIdxv,"a",@progbits
	.sectionflags	@""
	.align	4
.nv.constant0._Z10displayIdxv:
	.zero		896


//--------------------- SYMBOLS --------------------------

	.type		.nv.reservedSmem.offset0,@object
	.size		.nv.reservedSmem.offset0,0x4
	.type		vprintf,@function
